//
// Generated by NVIDIA NVVM Compiler
//
// Compiler Build ID: CL-36424714
// Cuda compilation tools, release 13.0, V13.0.88
// Based on NVVM 20.0.0
//

.version 9.0
.target sm_100
.address_size 64

// _ZZN30_INTERNAL_8a7e6009_4_k_cu_main32_GLOBAL__N__8a7e6009_4_k_cu_main13ExclusiveScanIjN18cooperative_groups4__v14plusIjEEEEvRKNS3_12thread_blockEPT_OT0_E6shared has been demoted
.global .align 1 .b8 _ZN30_INTERNAL_8a7e6009_4_k_cu_main4cuda3std3__432_GLOBAL__N__8a7e6009_4_k_cu_main6ignoreE[1];
.global .align 1 .b8 _ZN30_INTERNAL_8a7e6009_4_k_cu_main4cuda3std3__45__cpo5beginE[1];
.global .align 1 .b8 _ZN30_INTERNAL_8a7e6009_4_k_cu_main4cuda3std3__45__cpo3endE[1];
.global .align 1 .b8 _ZN30_INTERNAL_8a7e6009_4_k_cu_main4cuda3std3__45__cpo6cbeginE[1];
.global .align 1 .b8 _ZN30_INTERNAL_8a7e6009_4_k_cu_main4cuda3std3__45__cpo4cendE[1];
.global .align 1 .b8 _ZN30_INTERNAL_8a7e6009_4_k_cu_main4cuda3std3__419piecewise_constructE[1];
.global .align 1 .b8 _ZN30_INTERNAL_8a7e6009_4_k_cu_main4cuda3std3__48in_placeE[1];
.global .align 1 .b8 _ZN30_INTERNAL_8a7e6009_4_k_cu_main4cuda3std6ranges3__45__cpo4swapE[1];
.global .align 1 .b8 _ZN30_INTERNAL_8a7e6009_4_k_cu_main4cuda3std6ranges3__45__cpo9iter_moveE[1];
.global .align 1 .b8 _ZN30_INTERNAL_8a7e6009_4_k_cu_main4cuda3std6ranges3__45__cpo7advanceE[1];

.entry _ZN32_GLOBAL__N__8a7e6009_4_k_cu_main6kernelEPj(
	.param .u64 .ptr .align 1 _ZN32_GLOBAL__N__8a7e6009_4_k_cu_main6kernelEPj_param_0
)
{
	.reg .pred 	%p<11>;
	.reg .b32 	%r<37>;
	.reg .b64 	%rd<5>;
	// demoted variable
	.shared .align 4 .b8 _ZZN30_INTERNAL_8a7e6009_4_k_cu_main32_GLOBAL__N__8a7e6009_4_k_cu_main13ExclusiveScanIjN18cooperative_groups4__v14plusIjEEEEvRKNS3_12thread_blockEPT_OT0_E6shared[16];
	ld.param.u64 	%rd2, [_ZN32_GLOBAL__N__8a7e6009_4_k_cu_main6kernelEPj_param_0];
	cvta.to.global.u64 	%rd3, %rd2;
	mov.u32 	%r8, %tid.x;
	mov.u32 	%r9, %tid.y;
	mov.u32 	%r10, %tid.z;
	mov.u32 	%r11, %ntid.x;
	mov.u32 	%r12, %ntid.y;
	mad.lo.s32 	%r13, %r10, %r12, %r9;
	mad.lo.s32 	%r1, %r13, %r11, %r8;
	and.b32  	%r2, %r1, 3;
	and.b32  	%r14, %r1, 1073741823;
	mul.wide.u32 	%rd4, %r14, 4;
	add.s64 	%rd1, %rd3, %rd4;
	ld.global.u32 	%r3, [%rd1];
	// begin inline asm
	mov.u32 %r7, %laneid;
	// end inline asm
	and.b32  	%r15, %r7, -4;
	mov.b32 	%r16, 15;
	shl.b32 	%r4, %r16, %r15;
	shfl.sync.up.b32	%r17|%p1, %r3, 1, 7168, %r4;
	setp.eq.s32 	%p2, %r2, 0;
	selp.b32 	%r18, 0, %r17, %p2;
	add.s32 	%r19, %r18, %r3;
	shfl.sync.up.b32	%r20|%p3, %r19, 2, 7168, %r4;
	setp.lt.u32 	%p4, %r2, 2;
	selp.b32 	%r21, 0, %r20, %p4;
	add.s32 	%r5, %r21, %r19;
	setp.ne.s32 	%p5, %r2, 3;
	and.b32  	%r22, %r1, -4;
	mov.u32 	%r23, _ZZN30_INTERNAL_8a7e6009_4_k_cu_main32_GLOBAL__N__8a7e6009_4_k_cu_main13ExclusiveScanIjN18cooperative_groups4__v14plusIjEEEEvRKNS3_12thread_blockEPT_OT0_E6shared;
	add.s32 	%r6, %r23, %r22;
	@%p5 bra 	$L__BB0_2;
	st.shared.u32 	[%r6], %r5;
$L__BB0_2:
	barrier.sync 	0;
	setp.gt.u32 	%p6, %r1, 3;
	@%p6 bra 	$L__BB0_4;
	setp.lt.u32 	%p7, %r2, 2;
	setp.eq.s32 	%p8, %r2, 0;
	shl.b32 	%r24, %r2, 2;
	add.s32 	%r26, %r23, %r24;
	ld.shared.u32 	%r27, [%r26];
	shfl.sync.up.b32	%r28|%p9, %r27, 1, 7168, %r4;
	selp.b32 	%r29, 0, %r28, %p8;
	add.s32 	%r30, %r29, %r27;
	shfl.sync.up.b32	%r31|%p10, %r30, 2, 7168, %r4;
	selp.b32 	%r32, 0, %r31, %p7;
	add.s32 	%r33, %r32, %r29;
	st.shared.u32 	[%r26], %r33;
$L__BB0_4:
	barrier.sync 	0;
	ld.shared.u32 	%r34, [%r6];
	sub.s32 	%r35, %r5, %r3;
	add.s32 	%r36, %r35, %r34;
	st.global.u32 	[%rd1], %r36;
	ret;

}


// ===== COMPILED SASS (sm_100) =====

	.target	sm_100

	.elftype	@"ET_EXEC"


//--------------------- .note.nv.tkinfo           --------------------------
	.section	.note.nv.tkinfo,"",@"SHT_NOTE"
	.sectionflags	@"SHF_NOTE_NV_TKINFO"
	.tkinfo
        /*0018*/ 	.word	0x00000002
        /*0030*/ 	.string	""
        /*0030*/ 	.string	"ptxas"
        /*0030*/ 	.string	"Cuda compilation tools, release 13.0, V13.0.88"
        /*0030*/ 	.string	"Build cuda_13.0.r13.0/compiler.36424714_0"
        /*0030*/ 	.string	"-arch sm_100 -m 64 "



//--------------------- .note.nv.cuinfo           --------------------------
	.section	.note.nv.cuinfo,"",@"SHT_NOTE"
	.sectionflags	@"SHF_NOTE_NV_CUINFO"
        /*0018*/ 	.short	0x0002
        /*001a*/ 	.short	0x0064
        /*001c*/ 	.short	0x0082
	.zero		2


//--------------------- .nv.info                  --------------------------
	.section	.nv.info,"",@"SHT_CUDA_INFO"
	.align	4


	//----- nvinfo : EIATTR_REGCOUNT
	.align		4
        /*0000*/ 	.byte	0x04, 0x2f
        /*0002*/ 	.short	(.L_11 - .L_10)
	.align		4
.L_10:
        /*0004*/ 	.word	index@(_ZN32_GLOBAL__N__8a7e6009_4_k_cu_main6kernelEPj)
        /*0008*/ 	.word	0x00000013


	//----- nvinfo : EIATTR_FRAME_SIZE
	.align		4
.L_11:
        /*000c*/ 	.byte	0x04, 0x11
        /*000e*/ 	.short	(.L_13 - .L_12)
	.align		4
.L_12:
        /*0010*/ 	.word	index@(_ZN32_GLOBAL__N__8a7e6009_4_k_cu_main6kernelEPj)
        /*0014*/ 	.word	0x00000000


	//----- nvinfo : EIATTR_MIN_STACK_SIZE
	.align		4
.L_13:
        /*0018*/ 	.byte	0x04, 0x12
        /*001a*/ 	.short	(.L_15 - .L_14)
	.align		4
.L_14:
        /*001c*/ 	.word	index@(_ZN32_GLOBAL__N__8a7e6009_4_k_cu_main6kernelEPj)
        /*0020*/ 	.word	0x00000000
.L_15:


//--------------------- .nv.compat                --------------------------
	.section	.nv.compat,"",@"SHT_CUDA_COMPAT_INFO"
	.align	4
        /*0000*/ 	.byte	0x02, 0x09, 0x00, 0x00, 0x02, 0x02, 0x01, 0x00, 0x02, 0x05, 0x05, 0x00, 0x03, 0x07, 0x01, 0x01
        /*0010*/ 	.byte	0x02, 0x03, 0x00, 0x00, 0x02, 0x06, 0x01, 0x00, 0x04, 0x0b, 0x08, 0x00, 0x09, 0x00, 0x00, 0x00
        /*0020*/ 	.byte	0x00, 0x00, 0x00, 0x00


//--------------------- .nv.info._ZN32_GLOBAL__N__8a7e6009_4_k_cu_main6kernelEPj --------------------------
	.section	.nv.info._ZN32_GLOBAL__N__8a7e6009_4_k_cu_main6kernelEPj,"",@"SHT_CUDA_INFO"
	.sectionflags	@""
	.align	4


	//----- nvinfo : EIATTR_CUDA_API_VERSION
	.align		4
        /*0000*/ 	.byte	0x04, 0x37
        /*0002*/ 	.short	(.L_17 - .L_16)
.L_16:
        /*0004*/ 	.word	0x00000082


	//----- nvinfo : EIATTR_KPARAM_INFO
	.align		4
.L_17:
        /*0008*/ 	.byte	0x04, 0x17
        /*000a*/ 	.short	(.L_19 - .L_18)
.L_18:
        /*000c*/ 	.word	0x00000000
        /*0010*/ 	.short	0x0000
        /*0012*/ 	.short	0x0000
        /*0014*/ 	.byte	0x00, 0xf5, 0x21, 0x00


	//----- nvinfo : EIATTR_SPARSE_MMA_MASK
	.align		4
.L_19:
        /*0018*/ 	.byte	0x03, 0x50
        /*001a*/ 	.short	0x0000


	//----- nvinfo : EIATTR_MAXREG_COUNT
	.align		4
        /*001c*/ 	.byte	0x03, 0x1b
        /*001e*/ 	.short	0x00ff


	//----- nvinfo : EIATTR_NUM_BARRIERS
	.align		4
        /*0020*/ 	.byte	0x02, 0x4c
        /*0022*/ 	.byte	0x01
	.zero		1


	//----- nvinfo : EIATTR_MERCURY_ISA_VERSION
	.align		4
        /*0024*/ 	.byte	0x03, 0x5f
        /*0026*/ 	.short	0x0101


	//----- nvinfo : EIATTR_INT_WARP_WIDE_INSTR_OFFSETS
	.align		4
        /*0028*/ 	.byte	0x04, 0x31
        /*002a*/ 	.short	(.L_21 - .L_20)


	//   ....[0]....
.L_20:
        /*002c*/ 	.word	0x00000110


	//   ....[1]....
        /*0030*/ 	.word	0x00000140


	//   ....[2]....
        /*0034*/ 	.word	0x00000150


	//   ....[3]....
        /*0038*/ 	.word	0x000002f0


	//   ....[4]....
        /*003c*/ 	.word	0x00000300


	//   ....[5]....
        /*0040*/ 	.word	0x00000310


	//----- nvinfo : EIATTR_COOP_GROUP_MASK_REGIDS
	.align		4
.L_21:
        /*0044*/ 	.byte	0x04, 0x29
        /*0046*/ 	.short	(.L_23 - .L_22)


	//   ....[0]....
.L_22:
        /*0048*/ 	.word	0x05000005


	//   ....[1]....
        /*004c*/ 	.word	0x05000005


	//   ....[2]....
        /*0050*/ 	.word	0xffffffff


	//   ....[3]....
        /*0054*/ 	.word	0x05000005


	//   ....[4]....
        /*0058*/ 	.word	0x05000005


	//   ....[5]....
        /*005c*/ 	.word	0xffffffff


	//   ....[6]....
        /*0060*/ 	.word	0x0500000d


	//   ....[7]....
        /*0064*/ 	.word	0x0500000d


	//   ....[8]....
        /*0068*/ 	.word	0x0500000d


	//   ....[9]....
        /*006c*/ 	.word	0x0500000d


	//   ....[10]....
        /*0070*/ 	.word	0x0500000d


	//   ....[11]....
        /*0074*/ 	.word	0x0500000d


	//----- nvinfo : EIATTR_COOP_GROUP_INSTR_OFFSETS
	.align		4
.L_23:
        /*0078*/ 	.byte	0x04, 0x28
        /*007a*/ 	.short	(.L_25 - .L_24)


	//   ....[0]....
.L_24:
        /*007c*/ 	.word	0x00000190


	//   ....[1]....
        /*0080*/ 	.word	0x000001d0


	//   ....[2]....
        /*0084*/ 	.word	0x000002a0


	//   ....[3]....
        /*0088*/ 	.word	0x00000360


	//   ....[4]....
        /*008c*/ 	.word	0x00000390


	//   ....[5]....
        /*0090*/ 	.word	0x00000400


	//   ....[6]....
        /*0094*/ 	.word	0x000004d0


	//   ....[7]....
        /*0098*/ 	.word	0x000005a0


	//   ....[8]....
        /*009c*/ 	.word	0x00000660


	//   ....[9]....
        /*00a0*/ 	.word	0x00000710


	//   ....[10]....
        /*00a4*/ 	.word	0x000007d0


	//   ....[11]....
        /*00a8*/ 	.word	0x00000890


	//----- nvinfo : EIATTR_VRC_CTA_INIT_COUNT
	.align		4
.L_25:
        /*00ac*/ 	.byte	0x02, 0x4a
	.zero		1
	.zero		1


	//----- nvinfo : EIATTR_EXIT_INSTR_OFFSETS
	.align		4
        /*00b0*/ 	.byte	0x04, 0x1c
        /*00b2*/ 	.short	(.L_27 - .L_26)


	//   ....[0]....
.L_26:
        /*00b4*/ 	.word	0x00000460


	//----- nvinfo : EIATTR_CRS_STACK_SIZE
	.align		4
.L_27:
        /*00b8*/ 	.byte	0x04, 0x1e
        /*00ba*/ 	.short	(.L_29 - .L_28)
.L_28:
        /*00bc*/ 	.word	0x00000000


	//----- nvinfo : EIATTR_CBANK_PARAM_SIZE
	.align		4
.L_29:
        /*00c0*/ 	.byte	0x03, 0x19
        /*00c2*/ 	.short	0x0008


	//----- nvinfo : EIATTR_PARAM_CBANK
	.align		4
        /*00c4*/ 	.byte	0x04, 0x0a
        /*00c6*/ 	.short	(.L_31 - .L_30)
	.align		4
.L_30:
        /*00c8*/ 	.word	index@(.nv.constant0._ZN32_GLOBAL__N__8a7e6009_4_k_cu_main6kernelEPj)
        /*00cc*/ 	.short	0x0380
        /*00ce*/ 	.short	0x0008


	//----- nvinfo : EIATTR_SW_WAR
	.align		4
.L_31:
        /*00d0*/ 	.byte	0x04, 0x36
        /*00d2*/ 	.short	(.L_33 - .L_32)
.L_32:
        /*00d4*/ 	.word	0x00000008
.L_33:


//--------------------- .nv.callgraph             --------------------------
	.section	.nv.callgraph,"",@"SHT_CUDA_CALLGRAPH"
	.align	4
	.sectionentsize	8
	.align		4
        /*0000*/ 	.word	0x00000000
	.align		4
        /*0004*/ 	.word	0xffffffff
	.align		4
        /*0008*/ 	.word	0x00000000
	.align		4
        /*000c*/ 	.word	0xfffffffe
	.align		4
        /*0010*/ 	.word	0x00000000
	.align		4
        /*0014*/ 	.word	0xfffffffd
	.align		4
        /*0018*/ 	.word	0x00000000
	.align		4
        /*001c*/ 	.word	0xfffffffc


//--------------------- .nv.constant4             --------------------------
	.section	.nv.constant4,"a",@progbits
	.align	8
	.align		8
.nv.constant4:
        /*0000*/ 	.dword	_ZN30_INTERNAL_8a7e6009_4_k_cu_main4cuda3std3__432_GLOBAL__N__8a7e6009_4_k_cu_main6ignoreE
	.align		8
        /*0008*/ 	.dword	_ZN30_INTERNAL_8a7e6009_4_k_cu_main4cuda3std3__45__cpo5beginE
	.align		8
        /*0010*/ 	.dword	_ZN30_INTERNAL_8a7e6009_4_k_cu_main4cuda3std3__45__cpo3endE
	.align		8
        /*0018*/ 	.dword	_ZN30_INTERNAL_8a7e6009_4_k_cu_main4cuda3std3__45__cpo6cbeginE
	.align		8
        /*0020*/ 	.dword	_ZN30_INTERNAL_8a7e6009_4_k_cu_main4cuda3std3__45__cpo4cendE
	.align		8
        /*0028*/ 	.dword	_ZN30_INTERNAL_8a7e6009_4_k_cu_main4cuda3std3__419piecewise_constructE
	.align		8
        /*0030*/ 	.dword	_ZN30_INTERNAL_8a7e6009_4_k_cu_main4cuda3std3__48in_placeE
	.align		8
        /*0038*/ 	.dword	_ZN30_INTERNAL_8a7e6009_4_k_cu_main4cuda3std6ranges3__45__cpo4swapE
	.align		8
        /*0040*/ 	.dword	_ZN30_INTERNAL_8a7e6009_4_k_cu_main4cuda3std6ranges3__45__cpo9iter_moveE
	.align		8
        /*0048*/ 	.dword	_ZN30_INTERNAL_8a7e6009_4_k_cu_main4cuda3std6ranges3__45__cpo7advanceE


//--------------------- .text._ZN32_GLOBAL__N__8a7e6009_4_k_cu_main6kernelEPj --------------------------
	.section	.text._ZN32_GLOBAL__N__8a7e6009_4_k_cu_main6kernelEPj,"ax",@progbits
	.align	128
.text._ZN32_GLOBAL__N__8a7e6009_4_k_cu_main6kernelEPj:
        .type           _ZN32_GLOBAL__N__8a7e6009_4_k_cu_main6kernelEPj,@function
        .size           _ZN32_GLOBAL__N__8a7e6009_4_k_cu_main6kernelEPj,(.L_x_23 - _ZN32_GLOBAL__N__8a7e6009_4_k_cu_main6kernelEPj)
        .other          _ZN32_GLOBAL__N__8a7e6009_4_k_cu_main6kernelEPj,@"STO_CUDA_ENTRY STV_DEFAULT"
_ZN32_GLOBAL__N__8a7e6009_4_k_cu_main6kernelEPj:
[----:B------:R-:W-:Y:S01]  /*0000*/  LDC R1, c[0x0][0x37c] ;  /* 0x0000df00ff017b82 */ /* 0x000fe20000000800 */
[----:B------:R-:W0:Y:S01]  /*0010*/  S2R R4, SR_TID.Y ;  /* 0x0000000000047919 */ /* 0x000e220000002200 */
[----:B------:R-:W1:Y:S06]  /*0020*/  LDCU UR4, c[0x0][0x360] ;  /* 0x00006c00ff0477ac */ /* 0x000e6c0008000800 */
[----:B------:R-:W2:Y:S01]  /*0030*/  LDC.64 R2, c[0x0][0x380] ;  /* 0x0000e000ff027b82 */ /* 0x000ea20000000a00 */
[----:B------:R-:W0:Y:S01]  /*0040*/  S2R R7, SR_TID.Z ;  /* 0x0000000000077919 */ /* 0x000e220000002300 */
[----:B------:R-:W0:Y:S01]  /*0050*/  LDCU UR5, c[0x0][0x364] ;  /* 0x00006c80ff0577ac */ /* 0x000e220008000800 */
[----:B------:R-:W1:Y:S05]  /*0060*/  S2R R5, SR_TID.X ;  /* 0x0000000000057919 */ /* 0x000e6a0000002100 */
[----:B------:R-:W3:Y:S01]  /*0070*/  LDC.64 R10, c[0x0][0x358] ;  /* 0x0000d600ff0a7b82 */ /* 0x000ee20000000a00 */
[----:B0-----:R-:W-:Y:S01]  /*0080*/  IMAD R4, R7, UR5, R4 ;  /* 0x0000000507047c24 */ /* 0x001fe2000f8e0204 */
[----:B---3--:R-:W-:-:S03]  /*0090*/  R2UR UR5, R11 ;  /* 0x000000000b0572ca */ /* 0x008fc600000e0000 */
[----:B-1----:R-:W-:Y:S01]  /*00a0*/  IMAD R4, R4, UR4, R5 ;  /* 0x0000000404047c24 */ /* 0x002fe2000f8e0205 */
[----:B------:R-:W-:-:S04]  /*00b0*/  R2UR UR4, R10 ;  /* 0x000000000a0472ca */ /* 0x000fc800000e0000 */
[----:B------:R-:W-:-:S05]  /*00c0*/  LOP3.LUT R5, R4, 0x3fffffff, RZ, 0xc0, !PT ;  /* 0x3fffffff04057812 */ /* 0x000fca00078ec0ff */
[----:B--2---:R-:W-:Y:S02]  /*00d0*/  IMAD.WIDE.U32 R2, R5, 0x4, R2 ;  /* 0x0000000405027825 */ /* 0x004fe400078e0002 */
[----:B------:R-:W0:Y:S02]  /*00e0*/  S2R R5, SR_LANEID ;  /* 0x0000000000057919 */ /* 0x000e240000000000 */
[----:B------:R-:W-:Y:S01]  /*00f0*/  IMAD.MOV.U32 R6, RZ, RZ, 0xf ;  /* 0x0000000fff067424 */ /* 0x000fe200078e00ff */
[----:B------:R1:W5:Y:S01]  /*0100*/  LDG.E R0, desc[UR4][R2.64] ;  /* 0x0000000402007981 */ /* 0x000362000c1e1900 */
[----:B------:R-:W-:Y:S01]  /*0110*/  VOTEU.ANY UR5, UPT, PT ;  /* 0x0000000000057886 */ /* 0x000fe200038e0100 */
[----:B0-----:R-:W-:-:S04]  /*0120*/  LOP3.LUT R5, R5, 0xfffffffc, RZ, 0xc0, !PT ;  /* 0xfffffffc05057812 */ /* 0x001fc800078ec0ff */
[----:B------:R-:W-:-:S04]  /*0130*/  SHF.L.U32 R5, R6, R5, RZ ;  /* 0x0000000506057219 */ /* 0x000fc800000006ff */
[----:B------:R-:W0:Y:S08]  /*0140*/  MATCH.ANY R6, R5 ;  /* 0x00000000050673a1 */ /* 0x000e3000000e8000 */
[----:B------:R-:W2:Y:S01]  /*0150*/  REDUX.OR UR4, R5 ;  /* 0x00000000050473c4 */ /* 0x000ea20000004000 */
[----:B0-----:R-:W-:Y:S02]  /*0160*/  LOP3.LUT P0, RZ, R5, UR5, R6, 0x40, !PT ;  /* 0x0000000505ff7c12 */ /* 0x001fe4000f804006 */
[----:B------:R-:W-:-:S11]  /*0170*/  LOP3.LUT R6, R4, 0x3, RZ, 0xc0, !PT ;  /* 0x0000000304067812 */ /* 0x000fd600078ec0ff */
[----:B-12---:R-:W-:Y:S05]  /*0180*/  @!P0 BRA.DIV UR4, `(.L_x_0) ;  /* 0x0000000204b88947 */ /* 0x006fea000b800000 */
[----:B-----5:R-:W0:Y:S01]  /*0190*/  SHFL.UP PT, R7, R0, 0x1, 0x1c00 ;  /* 0x043c000000077f89 */ /* 0x020e2200000e0000 */
[----:B------:R-:W-:-:S04]  /*01a0*/  LOP3.LUT P0, RZ, R4, 0x3, RZ, 0xc0, !PT ;  /* 0x0000000304ff7812 */ /* 0x000fc8000780c0ff */
[----:B0-----:R-:W-:-:S05]  /*01b0*/  SEL R7, R7, RZ, P0 ;  /* 0x000000ff07077207 */ /* 0x001fca0000000000 */
[----:B------:R-:W-:-:S05]  /*01c0*/  IMAD.IADD R8, R0, 0x1, R7 ;  /* 0x0000000100087824 */ /* 0x000fca00078e0207 */
[----:B------:R0:W1:Y:S02]  /*01d0*/  SHFL.UP PT, R7, R8, 0x2, 0x1c00 ;  /* 0x045c000008077f89 */ /* 0x00006400000e0000 */
.L_x_10:
[----:B------:R-:W2:Y:S01]  /*01e0*/  S2R R12, SR_CgaCtaId ;  /* 0x00000000000c7919 */ /* 0x000ea20000008800 */
[----:B------:R-:W-:Y:S01]  /*01f0*/  MOV R9, 0x400 ;  /* 0x0000040000097802 */ /* 0x000fe20000000f00 */
[----:B------:R-:W-:Y:S01]  /*0200*/  UMOV UR4, 0xffffffff ;  /* 0xffffffff00047882 */ /* 0x000fe20000000000 */
[C---:B------:R-:W-:Y:S02]  /*0210*/  ISETP.GE.U32.AND P0, PT, R6.reuse, 0x2, PT ;  /* 0x000000020600780c */ /* 0x040fe40003f06070 */
[----:B------:R-:W-:Y:S02]  /*0220*/  ISETP.NE.AND P1, PT, R6, 0x3, PT ;  /* 0x000000030600780c */ /* 0x000fe40003f25270 */
[----:B-1----:R-:W-:-:S05]  /*0230*/  SEL R7, R7, RZ, P0 ;  /* 0x000000ff07077207 */ /* 0x002fca0000000000 */
[----:B------:R-:W-:Y:S01]  /*0240*/  IMAD.IADD R7, R8, 0x1, R7 ;  /* 0x0000000108077824 */ /* 0x000fe200078e0207 */
[----:B--2---:R-:W-:Y:S02]  /*0250*/  LEA R12, R12, R9, 0x18 ;  /* 0x000000090c0c7211 */ /* 0x004fe400078ec0ff */
[----:B------:R-:W-:-:S05]  /*0260*/  LOP3.LUT R9, R4, 0xfffffffc, RZ, 0xc0, !PT ;  /* 0xfffffffc04097812 */ /* 0x000fca00078ec0ff */
[----:B0-----:R-:W-:-:S05]  /*0270*/  IMAD.IADD R8, R9, 0x1, R12 ;  /* 0x0000000109087824 */ /* 0x001fca00078e020c */
[----:B------:R0:W-:Y:S01]  /*0280*/  @!P1 STS [R8], R7 ;  /* 0x0000000708009388 */ /* 0x0001e20000000800 */
[----:B------:R-:W-:Y:S05]  /*0290*/  BRA.DIV UR4, `(.L_x_1) ;  /* 0x0000000204d47947 */ /* 0x000fea000b800000 */
[----:B------:R-:W-:Y:S06]  /*02a0*/  BAR.SYNC.DEFER_BLOCKING 0x0 ;  /* 0x0000000000007b1d */ /* 0x000fec0000010000 */
.L_x_13:
[----:B------:R-:W-:Y:S01]  /*02b0*/  ISETP.GT.U32.AND P1, PT, R4, 0x3, PT ;  /* 0x000000030400780c */ /* 0x000fe20003f24070 */
[----:B------:R-:W-:-:S12]  /*02c0*/  BSSY B0, `(.L_x_2) ;  /* 0x0000011000007945 */ /* 0x000fd80003800000 */
[----:B------:R-:W-:Y:S05]  /*02d0*/  @P1 BRA `(.L_x_3) ;  /* 0x00000000003c1947 */ /* 0x000fea0003800000 */
[C---:B------:R-:W-:Y:S01]  /*02e0*/  IMAD R12, R6.reuse, 0x4, R12 ;  /* 0x00000004060c7824 */ /* 0x040fe200078e020c */
[----:B------:R-:W1:Y:S08]  /*02f0*/  MATCH.ANY R14, R5 ;  /* 0x00000000050e73a1 */ /* 0x000e7000000e8000 */
[----:B------:R-:W2:Y:S01]  /*0300*/  REDUX.OR UR4, R5 ;  /* 0x00000000050473c4 */ /* 0x000ea20000004000 */
[----:B------:R-:W-:Y:S01]  /*0310*/  VOTEU.ANY UR5, UPT, PT ;  /* 0x0000000000057886 */ /* 0x000fe200038e0100 */
[----:B------:R-:W-:Y:S01]  /*0320*/  ISETP.NE.AND P1, PT, R6, RZ, PT ;  /* 0x000000ff0600720c */ /* 0x000fe20003f25270 */
[----:B------:R3:W4:Y:S01]  /*0330*/  LDS R4, [R12] ;  /* 0x000000000c047984 */ /* 0x0007220000000800 */
[----:B-1----:R-:W-:-:S13]  /*0340*/  LOP3.LUT P2, RZ, R5, UR5, R14, 0x40, !PT ;  /* 0x0000000505ff7c12 */ /* 0x002fda000f84400e */
[----:B--23--:R-:W-:Y:S05]  /*0350*/  @!P2 BRA.DIV UR4, `(.L_x_4) ;  /* 0x0000000204d4a947 */ /* 0x00cfea000b800000 */
[----:B----4-:R-:W1:Y:S02]  /*0360*/  SHFL.UP PT, R6, R4, 0x1, 0x1c00 ;  /* 0x043c000004067f89 */ /* 0x010e6400000e0000 */
[----:B-1----:R-:W-:-:S04]  /*0370*/  SEL R9, R6, RZ, P1 ;  /* 0x000000ff06097207 */ /* 0x002fc80000800000 */
[----:B------:R-:W-:-:S06]  /*0380*/  IADD3 R6, PT, PT, R4, R9, RZ ;  /* 0x0000000904067210 */ /* 0x000fcc0007ffe0ff */
[----:B------:R-:W1:Y:S02]  /*0390*/  SHFL.UP PT, R6, R6, 0x2, 0x1c00 ;  /* 0x045c000006067f89 */ /* 0x000e6400000e0000 */
.L_x_18:
[----:B-1----:R-:W-:-:S05]  /*03a0*/  SEL R6, R6, RZ, P0 ;  /* 0x000000ff06067207 */ /* 0x002fca0000000000 */
[----:B------:R-:W-:-:S05]  /*03b0*/  IMAD.IADD R9, R9, 0x1, R6 ;  /* 0x0000000109097824 */ /* 0x000fca00078e0206 */
[----:B------:R1:W-:Y:S02]  /*03c0*/  STS [R12], R9 ;  /* 0x000000090c007388 */ /* 0x0003e40000000800 */
.L_x_3:
[----:B------:R-:W-:Y:S05]  /*03d0*/  BSYNC B0 ;  /* 0x0000000000007941 */ /* 0x000fea0003800000 */
.L_x_2:
[----:B------:R-:W-:-:S03]  /*03e0*/  UMOV UR4, 0xffffffff ;  /* 0xffffffff00047882 */ /* 0x000fc60000000000 */
[----:B------:R-:W-:Y:S05]  /*03f0*/  BRA.DIV UR4, `(.L_x_5) ;  /* 0x0000000604087947 */ /* 0x000fea000b800000 */
[----:B------:R-:W-:Y:S06]  /*0400*/  BAR.SYNC.DEFER_BLOCKING 0x0 ;  /* 0x0000000000007b1d */ /* 0x000fec0000010000 */
.L_x_21:
[----:B0-----:R-:W0:Y:S01]  /*0410*/  LDS R8, [R8] ;  /* 0x0000000008087984 */ /* 0x001e220000000800 */
[----:B------:R-:W-:Y:S02]  /*0420*/  R2UR UR4, R10 ;  /* 0x000000000a0472ca */ /* 0x000fe400000e0000 */
[----:B------:R-:W-:Y:S02]  /*0430*/  R2UR UR5, R11 ;  /* 0x000000000b0572ca */ /* 0x000fe400000e0000 */
[----:B0-----:R-:W-:-:S11]  /*0440*/  IADD3 R7, PT, PT, R8, R7, -R0 ;  /* 0x0000000708077210 */ /* 0x001fd60007ffe800 */
[----:B------:R-:W-:Y:S01]  /*0450*/  STG.E desc[UR4][R2.64], R7 ;  /* 0x0000000702007986 */ /* 0x000fe2000c101904 */
[----:B------:R-:W-:Y:S05]  /*0460*/  EXIT ;  /* 0x000000000000794d */ /* 0x000fea0003800000 */
.L_x_0:
[----:B------:R-:W-:Y:S01]  /*0470*/  BSSY B0, `(.L_x_6) ;  /* 0x0000008000007945 */ /* 0x000fe20003800000 */
[----:B-----5:R-:W-:Y:S01]  /*0480*/  IMAD.MOV.U32 R14, RZ, RZ, R0 ;  /* 0x000000ffff0e7224 */ /* 0x020fe200078e0000 */
[----:B------:R-:W-:Y:S01]  /*0490*/  MOV R13, R5 ;  /* 0x00000005000d7202 */ /* 0x000fe20000000f00 */
[----:B------:R-:W-:Y:S02]  /*04a0*/  IMAD.MOV.U32 R15, RZ, RZ, 0x1 ;  /* 0x00000001ff0f7424 */ /* 0x000fe400078e00ff */
[----:B------:R-:W-:-:S07]  /*04b0*/  IMAD.MOV.U32 R16, RZ, RZ, 0x1c00 ;  /* 0x00001c00ff107424 */ /* 0x000fce00078e00ff */
[----:B------:R-:W-:Y:S05]  /*04c0*/  WARPSYNC.COLLECTIVE R13, `(.L_x_7) ;  /* 0x000000000d087348 */ /* 0x000fea0003c00000 */
[----:B------:R0:W1:Y:S02]  /*04d0*/  SHFL.UP P2, R13, R14, R15, R16 ;  /* 0x0400000f0e0d7389 */ /* 0x0000640000040010 */
[----:B01----:R-:W-:Y:S05]  /*04e0*/  ENDCOLLECTIVE ;  /* 0x000000000000791b */ /* 0x003fea0003800000 */
.L_x_7:
[----:B------:R-:W-:Y:S05]  /*04f0*/  BSYNC B0 ;  /* 0x0000000000007941 */ /* 0x000fea0003800000 */
.L_x_6:
[----:B------:R-:W-:Y:S01]  /*0500*/  IMAD.MOV.U32 R7, RZ, RZ, R13 ;  /* 0x000000ffff077224 */ /* 0x000fe200078e000d */
[----:B------:R-:W-:Y:S01]  /*0510*/  LOP3.LUT P0, RZ, R4, 0x3, RZ, 0xc0, !PT ;  /* 0x0000000304ff7812 */ /* 0x000fe2000780c0ff */
[----:B------:R-:W-:Y:S01]  /*0520*/  HFMA2 R16, -RZ, RZ, 0, 0.00390625 ;  /* 0x00001c00ff107431 */ /* 0x000fe200000001ff */
[----:B------:R-:W-:Y:S01]  /*0530*/  BSSY B0, `(.L_x_8) ;  /* 0x0000009000007945 */ /* 0x000fe20003800000 */
[----:B------:R-:W-:Y:S01]  /*0540*/  IMAD.MOV.U32 R15, RZ, RZ, 0x2 ;  /* 0x00000002ff0f7424 */ /* 0x000fe200078e00ff */
[----:B------:R-:W-:Y:S01]  /*0550*/  SEL R7, R7, RZ, P0 ;  /* 0x000000ff07077207 */ /* 0x000fe20000000000 */
[----:B------:R-:W-:-:S04]  /*0560*/  IMAD.MOV.U32 R13, RZ, RZ, R5 ;  /* 0x000000ffff0d7224 */ /* 0x000fc800078e0005 */
[----:B------:R-:W-:-:S04]  /*0570*/  IMAD.IADD R8, R0, 0x1, R7 ;  /* 0x0000000100087824 */ /* 0x000fc800078e0207 */
[----:B------:R-:W-:-:S07]  /*0580*/  IMAD.MOV.U32 R14, RZ, RZ, R8 ;  /* 0x000000ffff0e7224 */ /* 0x000fce00078e0008 */
[----:B------:R-:W-:Y:S05]  /*0590*/  WARPSYNC.COLLECTIVE R13, `(.L_x_9) ;  /* 0x000000000d087348 */ /* 0x000fea0003c00000 */
[----:B------:R0:W1:Y:S02]  /*05a0*/  SHFL.UP P2, R13, R14, R15, R16 ;  /* 0x0400000f0e0d7389 */ /* 0x0000640000040010 */
[----:B01----:R-:W-:Y:S05]  /*05b0*/  ENDCOLLECTIVE ;  /* 0x000000000000791b */ /* 0x003fea0003800000 */
.L_x_9:
[----:B------:R-:W-:Y:S05]  /*05c0*/  BSYNC B0 ;  /* 0x0000000000007941 */ /* 0x000fea0003800000 */
.L_x_8:
[----:B------:R-:W-:Y:S01]  /*05d0*/  IMAD.MOV.U32 R7, RZ, RZ, R13 ;  /* 0x000000ffff077224 */ /* 0x000fe200078e000d */
[----:B------:R-:W-:Y:S06]  /*05e0*/  BRA `(.L_x_10) ;  /* 0xfffffff800fc7947 */ /* 0x000fec000383ffff */
.L_x_1:
[----:B------:R-:W-:Y:S01]  /*05f0*/  BSSY B0, `(.L_x_11) ;  /* 0x000000a000007945 */ /* 0x000fe20003800000 */
[----:B------:R-:W-:Y:S01]  /*0600*/  IMAD.MOV.U32 R14, RZ, RZ, 0x0 ;  /* 0x00000000ff0e7424 */ /* 0x000fe200078e00ff */
[----:B------:R-:W-:Y:S01]  /*0610*/  MOV R13, 0xffffffff ;  /* 0xffffffff000d7802 */ /* 0x000fe20000000f00 */
[----:B------:R-:W-:-:S07]  /*0620*/  IMAD.MOV.U32 R9, RZ, RZ, 0x0 ;  /* 0x00000000ff097424 */ /* 0x000fce00078e00ff */
[----:B0-----:R-:W-:Y:S05]  /*0630*/  WARPSYNC.COLLECTIVE.ALL `(.L_x_12) ;  /* 0x0000000000147948 */ /* 0x001fea0003c00000 */
[----:B------:R-:W-:-:S04]  /*0640*/  SHF.L.U32 R9, R9, 0x10, RZ ;  /* 0x0000001009097819 */ /* 0x000fc800000006ff */
[----:B------:R-:W-:-:S05]  /*0650*/  LOP3.LUT R9, R9, 0xf, R14, 0xf8, !PT ;  /* 0x0000000f09097812 */ /* 0x000fca00078ef80e */
[----:B------:R1:W-:Y:S02]  /*0660*/  BAR.SYNC.DEFER_BLOCKING R9, R9 ;  /* 0x000000090000731d */ /* 0x0003e40000010000 */
[----:B-1----:R-:W-:-:S04]  /*0670*/  SHF.R.U32 R9, R9, 0x10, RZ ;  /* 0x0000001009097819 */ /* 0x002fc800000016ff */
[----:B0-----:R-:W-:Y:S05]  /*0680*/  ENDCOLLECTIVE ;  /* 0x000000000000791b */ /* 0x001fea0003800000 */
.L_x_12:
[----:B------:R-:W-:Y:S05]  /*0690*/  BSYNC B0 ;  /* 0x0000000000007941 */ /* 0x000fea0003800000 */
.L_x_11:
[----:B------:R-:W-:Y:S05]  /*06a0*/  BRA `(.L_x_13) ;  /* 0xfffffffc00007947 */ /* 0x000fea000383ffff */
.L_x_4:
[----:B------:R-:W-:Y:S01]  /*06b0*/  BSSY B1, `(.L_x_14) ;  /* 0x0000008000017945 */ /* 0x000fe20003800000 */
[----:B----4-:R-:W-:Y:S01]  /*06c0*/  IMAD.MOV.U32 R14, RZ, RZ, R4 ;  /* 0x000000ffff0e7224 */ /* 0x010fe200078e0004 */
[----:B------:R-:W-:Y:S01]  /*06d0*/  MOV R13, R5 ;  /* 0x00000005000d7202 */ /* 0x000fe20000000f00 */
[----:B------:R-:W-:Y:S02]  /*06e0*/  IMAD.MOV.U32 R15, RZ, RZ, 0x1 ;  /* 0x00000001ff0f7424 */ /* 0x000fe400078e00ff */
[----:B------:R-:W-:-:S07]  /*06f0*/  IMAD.MOV.U32 R16, RZ, RZ, 0x1c00 ;  /* 0x00001c00ff107424 */ /* 0x000fce00078e00ff */
[----:B0-----:R-:W-:Y:S05]  /*0700*/  WARPSYNC.COLLECTIVE R13, `(.L_x_15) ;  /* 0x000000000d087348 */ /* 0x001fea0003c00000 */
[----:B------:R1:W2:Y:S02]  /*0710*/  SHFL.UP P2, R13, R14, R15, R16 ;  /* 0x0400000f0e0d7389 */ /* 0x0002a40000040010 */
[----:B012---:R-:W-:Y:S05]  /*0720*/  ENDCOLLECTIVE ;  /* 0x000000000000791b */ /* 0x007fea0003800000 */
.L_x_15:
[----:B------:R-:W-:Y:S05]  /*0730*/  BSYNC B1 ;  /* 0x0000000000017941 */ /* 0x000fea0003800000 */
.L_x_14:
[----:B------:R-:W-:Y:S02]  /*0740*/  IMAD.MOV.U32 R6, RZ, RZ, R13 ;  /* 0x000000ffff067224 */ /* 0x000fe400078e000d */
[----:B------:R-:W-:Y:S01]  /*0750*/  HFMA2 R15, -RZ, RZ, 0, 1.1920928955078125e-07 ;  /* 0x00000002ff0f7431 */ /* 0x000fe200000001ff */
        /* <DEDUP_REMOVED lines=9> */
.L_x_17:
[----:B------:R-:W-:Y:S05]  /*07f0*/  BSYNC B1 ;  /* 0x0000000000017941 */ /* 0x000fea0003800000 */
.L_x_16:
[----:B------:R-:W-:Y:S01]  /*0800*/  IMAD.MOV.U32 R6, RZ, RZ, R13 ;  /* 0x000000ffff067224 */ /* 0x000fe200078e000d */
[----:B------:R-:W-:Y:S06]  /*0810*/  BRA `(.L_x_18) ;  /* 0xfffffff800e07947 */ /* 0x000fec000383ffff */
.L_x_5:
[----:B------:R-:W-:Y:S01]  /*0820*/  BSSY B0, `(.L_x_19) ;  /* 0x000000a000007945 */ /* 0x000fe20003800000 */
[----:B------:R-:W-:Y:S01]  /*0830*/  MOV R14, 0x0 ;  /* 0x00000000000e7802 */ /* 0x000fe20000000f00 */
[----:B-1----:R-:W-:Y:S02]  /*0840*/  IMAD.MOV.U32 R9, RZ, RZ, 0x0 ;  /* 0x00000000ff097424 */ /* 0x002fe400078e00ff */
[----:B------:R-:W-:-:S07]  /*0850*/  IMAD.MOV.U32 R13, RZ, RZ, -0x1 ;  /* 0xffffffffff0d7424 */ /* 0x000fce00078e00ff */
[----:B0-----:R-:W-:Y:S05]  /*0860*/  WARPSYNC.COLLECTIVE.ALL `(.L_x_20) ;  /* 0x0000000000147948 */ /* 0x001fea0003c00000 */
[----:B------:R-:W-:-:S04]  /*0870*/  SHF.L.U32 R9, R9, 0x10, RZ ;  /* 0x0000001009097819 */ /* 0x000fc800000006ff */
[----:B------:R-:W-:-:S05]  /*0880*/  LOP3.LUT R9, R9, 0xf, R14, 0xf8, !PT ;  /* 0x0000000f09097812 */ /* 0x000fca00078ef80e */
[----:B------:R1:W-:Y:S02]  /*0890*/  BAR.SYNC.DEFER_BLOCKING R9, R9 ;  /* 0x000000090000731d */ /* 0x0003e40000010000 */
[----:B-1----:R-:W-:-:S04]  /*08a0*/  SHF.R.U32 R9, R9, 0x10, RZ ;  /* 0x0000001009097819 */ /* 0x002fc800000016ff */
[----:B0-----:R-:W-:Y:S05]  /*08b0*/  ENDCOLLECTIVE ;  /* 0x000000000000791b */ /* 0x001fea0003800000 */
.L_x_20:
[----:B------:R-:W-:Y:S05]  /*08c0*/  BSYNC B0 ;  /* 0x0000000000007941 */ /* 0x000fea0003800000 */
.L_x_19:
[----:B------:R-:W-:Y:S05]  /*08d0*/  BRA `(.L_x_21) ;  /* 0xfffffff800cc7947 */ /* 0x000fea000383ffff */
.L_x_22:
[----:B------:R-:W-:-:S00]  /*08e0*/  BRA `(.L_x_22) ;  /* 0xfffffffc00fc7947 */ /* 0x000fc0000383ffff */
[----:B------:R-:W-:-:S00]  /*08f0*/  NOP ;  /* 0x0000000000007918 */ /* 0x000fc00000000000 */
        /* <DEDUP_REMOVED lines=8> */
.L_x_23:


//--------------------- .nv.shared._ZN32_GLOBAL__N__8a7e6009_4_k_cu_main6kernelEPj --------------------------
	.section	.nv.shared._ZN32_GLOBAL__N__8a7e6009_4_k_cu_main6kernelEPj,"aw",@nobits
	.sectionflags	@""
	.align	4
.nv.shared._ZN32_GLOBAL__N__8a7e6009_4_k_cu_main6kernelEPj:
	.zero		1040


//--------------------- .nv.shared.reserved.0     --------------------------
	.section	.nv.shared.reserved.0,"aw",@nobits
	.weak		__nv_reservedSMEM_offset_0_alias
	.size		__nv_reservedSMEM_offset_0_alias, 0, 64
	.other		__nv_reservedSMEM_offset_0_alias,@"STO_CUDA_RESERVED_SHARED STV_DEFAULT"
__nv_reservedSMEM_offset_0_alias:
	.zero		0
	.zero		64


//--------------------- .nv.global                --------------------------
	.section	.nv.global,"aw",@nobits
.nv.global:
	.type		_ZN30_INTERNAL_8a7e6009_4_k_cu_main4cuda3std6ranges3__45__cpo9iter_moveE,@object
	.size		_ZN30_INTERNAL_8a7e6009_4_k_cu_main4cuda3std6ranges3__45__cpo9iter_moveE,(_ZN30_INTERNAL_8a7e6009_4_k_cu_main4cuda3std3__432_GLOBAL__N__8a7e6009_4_k_cu_main6ignoreE - _ZN30_INTERNAL_8a7e6009_4_k_cu_main4cuda3std6ranges3__45__cpo9iter_moveE)
_ZN30_INTERNAL_8a7e6009_4_k_cu_main4cuda3std6ranges3__45__cpo9iter_moveE:
	.zero		1
	.type		_ZN30_INTERNAL_8a7e6009_4_k_cu_main4cuda3std3__432_GLOBAL__N__8a7e6009_4_k_cu_main6ignoreE,@object
	.size		_ZN30_INTERNAL_8a7e6009_4_k_cu_main4cuda3std3__432_GLOBAL__N__8a7e6009_4_k_cu_main6ignoreE,(_ZN30_INTERNAL_8a7e6009_4_k_cu_main4cuda3std3__45__cpo4cendE - _ZN30_INTERNAL_8a7e6009_4_k_cu_main4cuda3std3__432_GLOBAL__N__8a7e6009_4_k_cu_main6ignoreE)
_ZN30_INTERNAL_8a7e6009_4_k_cu_main4cuda3std3__432_GLOBAL__N__8a7e6009_4_k_cu_main6ignoreE:
	.zero		1
	.type		_ZN30_INTERNAL_8a7e6009_4_k_cu_main4cuda3std3__45__cpo4cendE,@object
	.size		_ZN30_INTERNAL_8a7e6009_4_k_cu_main4cuda3std3__45__cpo4cendE,(_ZN30_INTERNAL_8a7e6009_4_k_cu_main4cuda3std3__45__cpo3endE - _ZN30_INTERNAL_8a7e6009_4_k_cu_main4cuda3std3__45__cpo4cendE)
_ZN30_INTERNAL_8a7e6009_4_k_cu_main4cuda3std3__45__cpo4cendE:
	.zero		1
	.type		_ZN30_INTERNAL_8a7e6009_4_k_cu_main4cuda3std3__45__cpo3endE,@object
	.size		_ZN30_INTERNAL_8a7e6009_4_k_cu_main4cuda3std3__45__cpo3endE,(_ZN30_INTERNAL_8a7e6009_4_k_cu_main4cuda3std3__48in_placeE - _ZN30_INTERNAL_8a7e6009_4_k_cu_main4cuda3std3__45__cpo3endE)
_ZN30_INTERNAL_8a7e6009_4_k_cu_main4cuda3std3__45__cpo3endE:
	.zero		1
	.type		_ZN30_INTERNAL_8a7e6009_4_k_cu_main4cuda3std3__48in_placeE,@object
	.size		_ZN30_INTERNAL_8a7e6009_4_k_cu_main4cuda3std3__48in_placeE,(_ZN30_INTERNAL_8a7e6009_4_k_cu_main4cuda3std6ranges3__45__cpo7advanceE - _ZN30_INTERNAL_8a7e6009_4_k_cu_main4cuda3std3__48in_placeE)
_ZN30_INTERNAL_8a7e6009_4_k_cu_main4cuda3std3__48in_placeE:
	.zero		1
	.type		_ZN30_INTERNAL_8a7e6009_4_k_cu_main4cuda3std6ranges3__45__cpo7advanceE,@object
	.size		_ZN30_INTERNAL_8a7e6009_4_k_cu_main4cuda3std6ranges3__45__cpo7advanceE,(_ZN30_INTERNAL_8a7e6009_4_k_cu_main4cuda3std3__45__cpo5beginE - _ZN30_INTERNAL_8a7e6009_4_k_cu_main4cuda3std6ranges3__45__cpo7advanceE)
_ZN30_INTERNAL_8a7e6009_4_k_cu_main4cuda3std6ranges3__45__cpo7advanceE:
	.zero		1
	.type		_ZN30_INTERNAL_8a7e6009_4_k_cu_main4cuda3std3__45__cpo5beginE,@object
	.size		_ZN30_INTERNAL_8a7e6009_4_k_cu_main4cuda3std3__45__cpo5beginE,(_ZN30_INTERNAL_8a7e6009_4_k_cu_main4cuda3std3__419piecewise_constructE - _ZN30_INTERNAL_8a7e6009_4_k_cu_main4cuda3std3__45__cpo5beginE)
_ZN30_INTERNAL_8a7e6009_4_k_cu_main4cuda3std3__45__cpo5beginE:
	.zero		1
	.type		_ZN30_INTERNAL_8a7e6009_4_k_cu_main4cuda3std3__419piecewise_constructE,@object
	.size		_ZN30_INTERNAL_8a7e6009_4_k_cu_main4cuda3std3__419piecewise_constructE,(_ZN30_INTERNAL_8a7e6009_4_k_cu_main4cuda3std3__45__cpo6cbeginE - _ZN30_INTERNAL_8a7e6009_4_k_cu_main4cuda3std3__419piecewise_constructE)
_ZN30_INTERNAL_8a7e6009_4_k_cu_main4cuda3std3__419piecewise_constructE:
	.zero		1
	.type		_ZN30_INTERNAL_8a7e6009_4_k_cu_main4cuda3std3__45__cpo6cbeginE,@object
	.size		_ZN30_INTERNAL_8a7e6009_4_k_cu_main4cuda3std3__45__cpo6cbeginE,(_ZN30_INTERNAL_8a7e6009_4_k_cu_main4cuda3std6ranges3__45__cpo4swapE - _ZN30_INTERNAL_8a7e6009_4_k_cu_main4cuda3std3__45__cpo6cbeginE)
_ZN30_INTERNAL_8a7e6009_4_k_cu_main4cuda3std3__45__cpo6cbeginE:
	.zero		1
	.type		_ZN30_INTERNAL_8a7e6009_4_k_cu_main4cuda3std6ranges3__45__cpo4swapE,@object
	.size		_ZN30_INTERNAL_8a7e6009_4_k_cu_main4cuda3std6ranges3__45__cpo4swapE,(.L_7 - _ZN30_INTERNAL_8a7e6009_4_k_cu_main4cuda3std6ranges3__45__cpo4swapE)
_ZN30_INTERNAL_8a7e6009_4_k_cu_main4cuda3std6ranges3__45__cpo4swapE:
	.zero		1
.L_7:


//--------------------- .nv.constant0._ZN32_GLOBAL__N__8a7e6009_4_k_cu_main6kernelEPj --------------------------
	.section	.nv.constant0._ZN32_GLOBAL__N__8a7e6009_4_k_cu_main6kernelEPj,"a",@progbits
	.sectionflags	@""
	.align	4
.nv.constant0._ZN32_GLOBAL__N__8a7e6009_4_k_cu_main6kernelEPj:
	.zero		904


//--------------------- SYMBOLS --------------------------

	.type		.nv.reservedSmem.offset0,@object
	.size		.nv.reservedSmem.offset0,0x4
	.type		.nv.reservedSmem.cap,@object
	.size		.nv.reservedSmem.cap,0x4
